//
// Generated by NVIDIA NVVM Compiler
//
// Compiler Build ID: CL-36424714
// Cuda compilation tools, release 13.0, V13.0.88
// Based on NVVM 20.0.0
//

.version 9.0
.target sm_100
.address_size 64

	// .globl	_Z13simLifeKerneliiPcS_Pi

.visible .entry _Z13simLifeKerneliiPcS_Pi(
	.param .u32 _Z13simLifeKerneliiPcS_Pi_param_0,
	.param .u32 _Z13simLifeKerneliiPcS_Pi_param_1,
	.param .u64 .ptr .align 1 _Z13simLifeKerneliiPcS_Pi_param_2,
	.param .u64 .ptr .align 1 _Z13simLifeKerneliiPcS_Pi_param_3,
	.param .u64 .ptr .align 1 _Z13simLifeKerneliiPcS_Pi_param_4
)
{
	.reg .pred 	%p<16>;
	.reg .b16 	%rs<13>;
	.reg .b32 	%r<35>;
	.reg .b64 	%rd<20>;

	ld.param.u32 	%r7, [_Z13simLifeKerneliiPcS_Pi_param_0];
	ld.param.u32 	%r6, [_Z13simLifeKerneliiPcS_Pi_param_1];
	ld.param.u64 	%rd3, [_Z13simLifeKerneliiPcS_Pi_param_2];
	ld.param.u64 	%rd4, [_Z13simLifeKerneliiPcS_Pi_param_3];
	ld.param.u64 	%rd5, [_Z13simLifeKerneliiPcS_Pi_param_4];
	cvta.to.global.u64 	%rd1, %rd5;
	cvta.to.global.u64 	%rd2, %rd4;
	mov.u32 	%r8, %ctaid.y;
	mov.u32 	%r9, %ntid.y;
	mov.u32 	%r10, %tid.y;
	mad.lo.s32 	%r1, %r8, %r9, %r10;
	mov.u32 	%r11, %ctaid.x;
	mov.u32 	%r12, %ntid.x;
	mov.u32 	%r13, %tid.x;
	mad.lo.s32 	%r2, %r11, %r12, %r13;
	add.s32 	%r3, %r2, 1;
	setp.ge.s32 	%p1, %r1, %r7;
	setp.gt.s32 	%p2, %r3, %r6;
	or.pred  	%p3, %p1, %p2;
	@%p3 bra 	$L__BB0_8;
	cvta.to.global.u64 	%rd6, %rd3;
	add.s32 	%r14, %r6, 2;
	mul.lo.s32 	%r15, %r14, %r1;
	add.s32 	%r16, %r15, %r14;
	add.s32 	%r4, %r16, %r3;
	add.s32 	%r17, %r15, %r2;
	cvt.s64.s32 	%rd7, %r17;
	add.s64 	%rd8, %rd6, %rd7;
	ld.global.u8 	%rs3, [%rd8];
	setp.eq.s16 	%p4, %rs3, 49;
	selp.u32 	%r18, 1, 0, %p4;
	ld.global.u8 	%rs4, [%rd8+1];
	setp.eq.s16 	%p5, %rs4, 49;
	selp.u32 	%r19, 1, 0, %p5;
	add.s32 	%r20, %r19, %r18;
	add.s64 	%rd9, %rd8, 2;
	ld.global.u8 	%rs5, [%rd8+2];
	setp.eq.s16 	%p6, %rs5, 49;
	selp.u32 	%r21, 1, 0, %p6;
	add.s32 	%r22, %r20, %r21;
	cvt.s64.s32 	%rd10, %r6;
	add.s64 	%rd11, %rd9, %rd10;
	ld.global.u8 	%rs6, [%rd11];
	setp.eq.s16 	%p7, %rs6, 49;
	selp.u32 	%r23, 1, 0, %p7;
	add.s32 	%r24, %r22, %r23;
	add.s64 	%rd12, %rd11, 2;
	ld.global.u8 	%rs7, [%rd11+2];
	setp.eq.s16 	%p8, %rs7, 49;
	selp.u32 	%r25, 1, 0, %p8;
	add.s32 	%r26, %r24, %r25;
	add.s64 	%rd13, %rd12, %rd10;
	ld.global.u8 	%rs8, [%rd13];
	setp.eq.s16 	%p9, %rs8, 49;
	selp.u32 	%r27, 1, 0, %p9;
	add.s32 	%r28, %r26, %r27;
	ld.global.u8 	%rs9, [%rd13+1];
	setp.eq.s16 	%p10, %rs9, 49;
	selp.u32 	%r29, 1, 0, %p10;
	add.s32 	%r30, %r28, %r29;
	ld.global.u8 	%rs10, [%rd13+2];
	setp.eq.s16 	%p11, %rs10, 49;
	selp.u32 	%r31, 1, 0, %p11;
	add.s32 	%r5, %r30, %r31;
	ld.global.u8 	%rs2, [%rd11+1];
	setp.eq.s16 	%p12, %rs2, 48;
	@%p12 bra 	$L__BB0_5;
	setp.ne.s16 	%p13, %rs2, 49;
	@%p13 bra 	$L__BB0_7;
	add.s32 	%r33, %r5, -4;
	setp.gt.u32 	%p15, %r33, -3;
	@%p15 bra 	$L__BB0_8;
	cvt.s64.s32 	%rd16, %r4;
	add.s64 	%rd17, %rd2, %rd16;
	mov.b16 	%rs12, 48;
	st.global.u8 	[%rd17], %rs12;
	mov.b32 	%r34, 1;
	st.global.u32 	[%rd1], %r34;
	bra.uni 	$L__BB0_8;
$L__BB0_5:
	setp.ne.s32 	%p14, %r5, 3;
	@%p14 bra 	$L__BB0_8;
	cvt.s64.s32 	%rd14, %r4;
	add.s64 	%rd15, %rd2, %rd14;
	mov.b16 	%rs11, 49;
	st.global.u8 	[%rd15], %rs11;
	mov.b32 	%r32, 1;
	st.global.u32 	[%rd1], %r32;
	bra.uni 	$L__BB0_8;
$L__BB0_7:
	cvt.s64.s32 	%rd18, %r4;
	add.s64 	%rd19, %rd2, %rd18;
	st.global.u8 	[%rd19], %rs2;
$L__BB0_8:
	ret;

}


// ===== COMPILED SASS (sm_100) =====

	.target	sm_100

	.elftype	@"ET_EXEC"


//--------------------- .note.nv.tkinfo           --------------------------
	.section	.note.nv.tkinfo,"",@"SHT_NOTE"
	.sectionflags	@"SHF_NOTE_NV_TKINFO"
	.tkinfo
        /*0018*/ 	.word	0x00000002
        /*0030*/ 	.string	""
        /*0030*/ 	.string	"ptxas"
        /*0030*/ 	.string	"Cuda compilation tools, release 13.0, V13.0.88"
        /*0030*/ 	.string	"Build cuda_13.0.r13.0/compiler.36424714_0"
        /*0030*/ 	.string	"-arch sm_100 -m 64 "



//--------------------- .note.nv.cuinfo           --------------------------
	.section	.note.nv.cuinfo,"",@"SHT_NOTE"
	.sectionflags	@"SHF_NOTE_NV_CUINFO"
        /*0018*/ 	.short	0x0002
        /*001a*/ 	.short	0x0064
        /*001c*/ 	.short	0x0082
	.zero		2


//--------------------- .nv.info                  --------------------------
	.section	.nv.info,"",@"SHT_CUDA_INFO"
	.align	4


	//----- nvinfo : EIATTR_REGCOUNT
	.align		4
        /*0000*/ 	.byte	0x04, 0x2f
        /*0002*/ 	.short	(.L_1 - .L_0)
	.align		4
.L_0:
        /*0004*/ 	.word	index@(_Z13simLifeKerneliiPcS_Pi)
        /*0008*/ 	.word	0x00000016


	//----- nvinfo : EIATTR_FRAME_SIZE
	.align		4
.L_1:
        /*000c*/ 	.byte	0x04, 0x11
        /*000e*/ 	.short	(.L_3 - .L_2)
	.align		4
.L_2:
        /*0010*/ 	.word	index@(_Z13simLifeKerneliiPcS_Pi)
        /*0014*/ 	.word	0x00000000


	//----- nvinfo : EIATTR_MIN_STACK_SIZE
	.align		4
.L_3:
        /*0018*/ 	.byte	0x04, 0x12
        /*001a*/ 	.short	(.L_5 - .L_4)
	.align		4
.L_4:
        /*001c*/ 	.word	index@(_Z13simLifeKerneliiPcS_Pi)
        /*0020*/ 	.word	0x00000000
.L_5:


//--------------------- .nv.compat                --------------------------
	.section	.nv.compat,"",@"SHT_CUDA_COMPAT_INFO"
	.align	4
        /*0000*/ 	.byte	0x02, 0x09, 0x00, 0x00, 0x02, 0x02, 0x01, 0x00, 0x02, 0x05, 0x05, 0x00, 0x03, 0x07, 0x01, 0x01
        /*0010*/ 	.byte	0x02, 0x03, 0x00, 0x00, 0x02, 0x06, 0x01, 0x00, 0x04, 0x0b, 0x08, 0x00, 0x09, 0x00, 0x00, 0x00
        /*0020*/ 	.byte	0x00, 0x00, 0x00, 0x00


//--------------------- .nv.info._Z13simLifeKerneliiPcS_Pi --------------------------
	.section	.nv.info._Z13simLifeKerneliiPcS_Pi,"",@"SHT_CUDA_INFO"
	.sectionflags	@""
	.align	4


	//----- nvinfo : EIATTR_CUDA_API_VERSION
	.align		4
        /*0000*/ 	.byte	0x04, 0x37
        /*0002*/ 	.short	(.L_7 - .L_6)
.L_6:
        /*0004*/ 	.word	0x00000082


	//----- nvinfo : EIATTR_KPARAM_INFO
	.align		4
.L_7:
        /*0008*/ 	.byte	0x04, 0x17
        /*000a*/ 	.short	(.L_9 - .L_8)
.L_8:
        /*000c*/ 	.word	0x00000000
        /*0010*/ 	.short	0x0004
        /*0012*/ 	.short	0x0018
        /*0014*/ 	.byte	0x00, 0xf5, 0x21, 0x00


	//----- nvinfo : EIATTR_KPARAM_INFO
	.align		4
.L_9:
        /*0018*/ 	.byte	0x04, 0x17
        /*001a*/ 	.short	(.L_11 - .L_10)
.L_10:
        /*001c*/ 	.word	0x00000000
        /*0020*/ 	.short	0x0003
        /*0022*/ 	.short	0x0010
        /*0024*/ 	.byte	0x00, 0xf5, 0x21, 0x00


	//----- nvinfo : EIATTR_KPARAM_INFO
	.align		4
.L_11:
        /*0028*/ 	.byte	0x04, 0x17
        /*002a*/ 	.short	(.L_13 - .L_12)
.L_12:
        /*002c*/ 	.word	0x00000000
        /*0030*/ 	.short	0x0002
        /*0032*/ 	.short	0x0008
        /*0034*/ 	.byte	0x00, 0xf5, 0x21, 0x00


	//----- nvinfo : EIATTR_KPARAM_INFO
	.align		4
.L_13:
        /*0038*/ 	.byte	0x04, 0x17
        /*003a*/ 	.short	(.L_15 - .L_14)
.L_14:
        /*003c*/ 	.word	0x00000000
        /*0040*/ 	.short	0x0001
        /*0042*/ 	.short	0x0004
        /*0044*/ 	.byte	0x00, 0xf0, 0x11, 0x00


	//----- nvinfo : EIATTR_KPARAM_INFO
	.align		4
.L_15:
        /*0048*/ 	.byte	0x04, 0x17
        /*004a*/ 	.short	(.L_17 - .L_16)
.L_16:
        /*004c*/ 	.word	0x00000000
        /*0050*/ 	.short	0x0000
        /*0052*/ 	.short	0x0000
        /*0054*/ 	.byte	0x00, 0xf0, 0x11, 0x00


	//----- nvinfo : EIATTR_SPARSE_MMA_MASK
	.align		4
.L_17:
        /*0058*/ 	.byte	0x03, 0x50
        /*005a*/ 	.short	0x0000


	//----- nvinfo : EIATTR_MAXREG_COUNT
	.align		4
        /*005c*/ 	.byte	0x03, 0x1b
        /*005e*/ 	.short	0x00ff


	//----- nvinfo : EIATTR_MERCURY_ISA_VERSION
	.align		4
        /*0060*/ 	.byte	0x03, 0x5f
        /*0062*/ 	.short	0x0101


	//----- nvinfo : EIATTR_VRC_CTA_INIT_COUNT
	.align		4
        /*0064*/ 	.byte	0x02, 0x4a
	.zero		1
	.zero		1


	//----- nvinfo : EIATTR_EXIT_INSTR_OFFSETS
	.align		4
        /*0068*/ 	.byte	0x04, 0x1c
        /*006a*/ 	.short	(.L_19 - .L_18)


	//   ....[0]....
.L_18:
        /*006c*/ 	.word	0x000000d0


	//   ....[1]....
        /*0070*/ 	.word	0x00000420


	//   ....[2]....
        /*0074*/ 	.word	0x000004b0


	//   ....[3]....
        /*0078*/ 	.word	0x00000500


	//   ....[4]....
        /*007c*/ 	.word	0x00000520


	//   ....[5]....
        /*0080*/ 	.word	0x000005b0


	//----- nvinfo : EIATTR_CRS_STACK_SIZE
	.align		4
.L_19:
        /*0084*/ 	.byte	0x04, 0x1e
        /*0086*/ 	.short	(.L_21 - .L_20)
.L_20:
        /*0088*/ 	.word	0x00000000


	//----- nvinfo : EIATTR_CBANK_PARAM_SIZE
	.align		4
.L_21:
        /*008c*/ 	.byte	0x03, 0x19
        /*008e*/ 	.short	0x0020


	//----- nvinfo : EIATTR_PARAM_CBANK
	.align		4
        /*0090*/ 	.byte	0x04, 0x0a
        /*0092*/ 	.short	(.L_23 - .L_22)
	.align		4
.L_22:
        /*0094*/ 	.word	index@(.nv.constant0._Z13simLifeKerneliiPcS_Pi)
        /*0098*/ 	.short	0x0380
        /*009a*/ 	.short	0x0020


	//----- nvinfo : EIATTR_SW_WAR
	.align		4
.L_23:
        /*009c*/ 	.byte	0x04, 0x36
        /*009e*/ 	.short	(.L_25 - .L_24)
.L_24:
        /*00a0*/ 	.word	0x00000008
.L_25:


//--------------------- .nv.callgraph             --------------------------
	.section	.nv.callgraph,"",@"SHT_CUDA_CALLGRAPH"
	.align	4
	.sectionentsize	8
	.align		4
        /*0000*/ 	.word	0x00000000
	.align		4
        /*0004*/ 	.word	0xffffffff
	.align		4
        /*0008*/ 	.word	0x00000000
	.align		4
        /*000c*/ 	.word	0xfffffffe
	.align		4
        /*0010*/ 	.word	0x00000000
	.align		4
        /*0014*/ 	.word	0xfffffffd
	.align		4
        /*0018*/ 	.word	0x00000000
	.align		4
        /*001c*/ 	.word	0xfffffffc


//--------------------- .text._Z13simLifeKerneliiPcS_Pi --------------------------
	.section	.text._Z13simLifeKerneliiPcS_Pi,"ax",@progbits
	.align	128
        .global         _Z13simLifeKerneliiPcS_Pi
        .type           _Z13simLifeKerneliiPcS_Pi,@function
        .size           _Z13simLifeKerneliiPcS_Pi,(.L_x_3 - _Z13simLifeKerneliiPcS_Pi)
        .other          _Z13simLifeKerneliiPcS_Pi,@"STO_CUDA_ENTRY STV_DEFAULT"
_Z13simLifeKerneliiPcS_Pi:
.text._Z13simLifeKerneliiPcS_Pi:
[----:B------:R-:W-:Y:S01]  /*0000*/  LDC R1, c[0x0][0x37c] ;  /* 0x0000df00ff017b82 */ /* 0x000fe20000000800 */
[----:B------:R-:W0:Y:S07]  /*0010*/  S2R R5, SR_TID.X ;  /* 0x0000000000057919 */ /* 0x000e2e0000002100 */
[----:B------:R-:W1:Y:S01]  /*0020*/  LDC R7, c[0x0][0x364] ;  /* 0x0000d900ff077b82 */ /* 0x000e620000000800 */
[----:B------:R-:W1:Y:S07]  /*0030*/  S2R R6, SR_TID.Y ;  /* 0x0000000000067919 */ /* 0x000e6e0000002200 */
[----:B------:R-:W0:Y:S08]  /*0040*/  S2UR UR5, SR_CTAID.X ;  /* 0x00000000000579c3 */ /* 0x000e300000002500 */
[----:B------:R-:W0:Y:S08]  /*0050*/  LDC R4, c[0x0][0x360] ;  /* 0x0000d800ff047b82 */ /* 0x000e300000000800 */
[----:B------:R-:W1:Y:S08]  /*0060*/  S2UR UR4, SR_CTAID.Y ;  /* 0x00000000000479c3 */ /* 0x000e700000002600 */
[----:B------:R-:W2:Y:S01]  /*0070*/  LDC.64 R2, c[0x0][0x380] ;  /* 0x0000e000ff027b82 */ /* 0x000ea20000000a00 */
[----:B0-----:R-:W-:-:S04]  /*0080*/  IMAD R4, R4, UR5, R5 ;  /* 0x0000000504047c24 */ /* 0x001fc8000f8e0205 */
[----:B------:R-:W-:Y:S02]  /*0090*/  VIADD R0, R4, 0x1 ;  /* 0x0000000104007836 */ /* 0x000fe40000000000 */
[----:B-1----:R-:W-:-:S03]  /*00a0*/  IMAD R7, R7, UR4, R6 ;  /* 0x0000000407077c24 */ /* 0x002fc6000f8e0206 */
[----:B--2---:R-:W-:-:S04]  /*00b0*/  ISETP.GT.AND P0, PT, R0, R3, PT ;  /* 0x000000030000720c */ /* 0x004fc80003f04270 */
[----:B------:R-:W-:-:S13]  /*00c0*/  ISETP.GE.OR P0, PT, R7, R2, P0 ;  /* 0x000000020700720c */ /* 0x000fda0000706670 */
[----:B------:R-:W-:Y:S05]  /*00d0*/  @P0 EXIT ;  /* 0x000000000000094d */ /* 0x000fea0003800000 */
[----:B------:R-:W0:Y:S01]  /*00e0*/  LDCU.64 UR6, c[0x0][0x388] ;  /* 0x00007100ff0677ac */ /* 0x000e220008000a00 */
[----:B------:R-:W-:Y:S01]  /*00f0*/  VIADD R2, R3, 0x2 ;  /* 0x0000000203027836 */ /* 0x000fe20000000000 */
[----:B------:R-:W1:Y:S03]  /*0100*/  LDCU.64 UR4, c[0x0][0x358] ;  /* 0x00006b00ff0477ac */ /* 0x000e660008000a00 */
[----:B------:R-:W-:-:S05]  /*0110*/  IMAD R4, R7, R2, R4 ;  /* 0x0000000207047224 */ /* 0x000fca00078e0204 */
[----:B0-----:R-:W-:-:S04]  /*0120*/  IADD3 R8, P0, PT, R4, UR6, RZ ;  /* 0x0000000604087c10 */ /* 0x001fc8000ff1e0ff */
[----:B------:R-:W-:-:S05]  /*0130*/  LEA.HI.X.SX32 R9, R4, UR7, 0x1, P0 ;  /* 0x0000000704097c11 */ /* 0x000fca00080f0eff */
[----:B-1----:R-:W2:Y:S04]  /*0140*/  LDG.E.U8 R18, desc[UR4][R8.64] ;  /* 0x0000000408127981 */ /* 0x002ea8000c1e1100 */
[----:B------:R-:W3:Y:S01]  /*0150*/  LDG.E.U8 R6, desc[UR4][R8.64+0x1] ;  /* 0x0000010408067981 */ /* 0x000ee2000c1e1100 */
[----:B------:R-:W-:Y:S02]  /*0160*/  SHF.R.S32.HI R11, RZ, 0x1f, R3 ;  /* 0x0000001fff0b7819 */ /* 0x000fe40000011403 */
[-C--:B------:R-:W-:Y:S01]  /*0170*/  IADD3 R4, P0, PT, R8, R3.reuse, RZ ;  /* 0x0000000308047210 */ /* 0x080fe20007f1e0ff */
[----:B------:R-:W4:Y:S04]  /*0180*/  LDG.E.U8 R12, desc[UR4][R8.64+0x2] ;  /* 0x00000204080c7981 */ /* 0x000f28000c1e1100 */
[----:B------:R-:W-:Y:S01]  /*0190*/  IMAD.X R5, R11, 0x1, R9, P0 ;  /* 0x000000010b057824 */ /* 0x000fe200000e0609 */
[----:B------:R-:W-:-:S04]  /*01a0*/  IADD3 R10, P0, PT, R4, R3, RZ ;  /* 0x00000003040a7210 */ /* 0x000fc80007f1e0ff */
[----:B------:R-:W5:Y:S01]  /*01b0*/  LDG.E.U8 R13, desc[UR4][R4.64+0x2] ;  /* 0x00000204040d7981 */ /* 0x000f62000c1e1100 */
[----:B------:R-:W-:-:S03]  /*01c0*/  IMAD.X R11, R11, 0x1, R5, P0 ;  /* 0x000000010b0b7824 */ /* 0x000fc600000e0605 */
[----:B------:R-:W5:Y:S04]  /*01d0*/  LDG.E.U8 R14, desc[UR4][R4.64+0x4] ;  /* 0x00000404040e7981 */ /* 0x000f68000c1e1100 */
[----:B------:R-:W5:Y:S04]  /*01e0*/  LDG.E.U8 R15, desc[UR4][R10.64+0x4] ;  /* 0x000004040a0f7981 */ /* 0x000f68000c1e1100 */
[----:B------:R-:W5:Y:S04]  /*01f0*/  LDG.E.U8 R16, desc[UR4][R10.64+0x5] ;  /* 0x000005040a107981 */ /* 0x000f68000c1e1100 */
[----:B------:R0:W5:Y:S04]  /*0200*/  LDG.E.U8 R19, desc[UR4][R4.64+0x3] ;  /* 0x0000030404137981 */ /* 0x000168000c1e1100 */
[----:B------:R-:W5:Y:S01]  /*0210*/  LDG.E.U8 R17, desc[UR4][R10.64+0x6] ;  /* 0x000006040a117981 */ /* 0x000f62000c1e1100 */
[----:B------:R-:W-:-:S04]  /*0220*/  IMAD R7, R7, R2, R2 ;  /* 0x0000000207077224 */ /* 0x000fc800078e0202 */
[----:B------:R-:W-:Y:S01]  /*0230*/  IMAD.IADD R7, R0, 0x1, R7 ;  /* 0x0000000100077824 */ /* 0x000fe200078e0207 */
[----:B--2---:R-:W-:Y:S02]  /*0240*/  ISETP.NE.AND P0, PT, R18, 0x31, PT ;  /* 0x000000311200780c */ /* 0x004fe40003f05270 */
[----:B---3--:R-:W-:Y:S01]  /*0250*/  ISETP.NE.AND P1, PT, R6, 0x31, PT ;  /* 0x000000310600780c */ /* 0x008fe20003f25270 */
[----:B------:R-:W-:Y:S01]  /*0260*/  IMAD.MOV.U32 R6, RZ, RZ, 0x2 ;  /* 0x00000002ff067424 */ /* 0x000fe200078e00ff */
[----:B------:R-:W-:-:S09]  /*0270*/  SEL R3, RZ, 0x1, P0 ;  /* 0x00000001ff037807 */ /* 0x000fd20000000000 */
[----:B------:R-:W-:Y:S01]  /*0280*/  @P0 IMAD.MOV R6, RZ, RZ, 0x1 ;  /* 0x00000001ff060424 */ /* 0x000fe200078e02ff */
[----:B----4-:R-:W-:Y:S01]  /*0290*/  ISETP.NE.AND P0, PT, R12, 0x31, PT ;  /* 0x000000310c00780c */ /* 0x010fe20003f05270 */
[----:B------:R-:W-:Y:S01]  /*02a0*/  @P1 IMAD.MOV R6, RZ, RZ, R3 ;  /* 0x000000ffff061224 */ /* 0x000fe200078e0203 */
[----:B-----5:R-:W-:-:S03]  /*02b0*/  ISETP.NE.AND P1, PT, R13, 0x31, PT ;  /* 0x000000310d00780c */ /* 0x020fc60003f25270 */
[----:B------:R-:W-:-:S08]  /*02c0*/  VIADD R3, R6, 0x1 ;  /* 0x0000000106037836 */ /* 0x000fd00000000000 */
[----:B------:R-:W-:Y:S02]  /*02d0*/  @P0 IADD3 R3, PT, PT, R6, RZ, RZ ;  /* 0x000000ff06030210 */ /* 0x000fe40007ffe0ff */
[----:B------:R-:W-:-:S03]  /*02e0*/  ISETP.NE.AND P0, PT, R14, 0x31, PT ;  /* 0x000000310e00780c */ /* 0x000fc60003f05270 */
[----:B0-----:R-:W-:Y:S02]  /*02f0*/  VIADD R4, R3, 0x1 ;  /* 0x0000000103047836 */ /* 0x001fe40000000000 */
[----:B------:R-:W-:Y:S01]  /*0300*/  @P1 IMAD.MOV R4, RZ, RZ, R3 ;  /* 0x000000ffff041224 */ /* 0x000fe200078e0203 */
[----:B------:R-:W-:-:S03]  /*0310*/  ISETP.NE.AND P1, PT, R15, 0x31, PT ;  /* 0x000000310f00780c */ /* 0x000fc60003f25270 */
[----:B------:R-:W-:-:S04]  /*0320*/  VIADD R3, R4, 0x1 ;  /* 0x0000000104037836 */ /* 0x000fc80000000000 */
[----:B------:R-:W-:Y:S01]  /*0330*/  @P0 IMAD.MOV R3, RZ, RZ, R4 ;  /* 0x000000ffff030224 */ /* 0x000fe200078e0204 */
[----:B------:R-:W-:-:S03]  /*0340*/  ISETP.NE.AND P0, PT, R16, 0x31, PT ;  /* 0x000000311000780c */ /* 0x000fc60003f05270 */
[C---:B------:R-:W-:Y:S02]  /*0350*/  VIADD R4, R3.reuse, 0x1 ;  /* 0x0000000103047836 */ /* 0x040fe40000000000 */
[----:B------:R-:W-:-:S05]  /*0360*/  @P1 IADD3 R4, PT, PT, R3, RZ, RZ ;  /* 0x000000ff03041210 */ /* 0x000fca0007ffe0ff */
[----:B------:R-:W-:-:S03]  /*0370*/  VIADD R3, R4, 0x1 ;  /* 0x0000000104037836 */ /* 0x000fc60000000000 */
[----:B------:R-:W-:Y:S01]  /*0380*/  @P0 IMAD.MOV R3, RZ, RZ, R4 ;  /* 0x000000ffff030224 */ /* 0x000fe200078e0204 */
[----:B------:R-:W-:Y:S02]  /*0390*/  ISETP.NE.AND P0, PT, R19, 0x30, PT ;  /* 0x000000301300780c */ /* 0x000fe40003f05270 */
[----:B------:R-:W-:Y:S01]  /*03a0*/  ISETP.NE.AND P1, PT, R17, 0x31, PT ;  /* 0x000000311100780c */ /* 0x000fe20003f25270 */
[----:B------:R-:W-:-:S12]  /*03b0*/  VIADD R2, R3, 0x1 ;  /* 0x0000000103027836 */ /* 0x000fd80000000000 */
[----:B------:R-:W-:Y:S01]  /*03c0*/  @P1 IMAD.MOV R2, RZ, RZ, R3 ;  /* 0x000000ffff021224 */ /* 0x000fe200078e0203 */
[----:B------:R-:W-:Y:S06]  /*03d0*/  @!P0 BRA `(.L_x_0) ;  /* 0x00000000004c8947 */ /* 0x000fec0003800000 */
[----:B------:R-:W-:-:S13]  /*03e0*/  ISETP.NE.AND P0, PT, R19, 0x31, PT ;  /* 0x000000311300780c */ /* 0x000fda0003f05270 */
[----:B------:R-:W-:Y:S05]  /*03f0*/  @P0 BRA `(.L_x_1) ;  /* 0x0000000000300947 */ /* 0x000fea0003800000 */
[----:B------:R-:W-:-:S04]  /*0400*/  IADD3 R2, PT, PT, R2, -0x4, RZ ;  /* 0xfffffffc02027810 */ /* 0x000fc80007ffe0ff */
[----:B------:R-:W-:-:S13]  /*0410*/  ISETP.GT.U32.AND P0, PT, R2, -0x3, PT ;  /* 0xfffffffd0200780c */ /* 0x000fda0003f04070 */
[----:B------:R-:W-:Y:S05]  /*0420*/  @P0 EXIT ;  /* 0x000000000000094d */ /* 0x000fea0003800000 */
[----:B------:R-:W0:Y:S01]  /*0430*/  LDCU.64 UR6, c[0x0][0x390] ;  /* 0x00007200ff0677ac */ /* 0x000e220008000a00 */
[----:B------:R-:W1:Y:S01]  /*0440*/  LDC.64 R2, c[0x0][0x398] ;  /* 0x0000e600ff027b82 */ /* 0x000e620000000a00 */
[----:B------:R-:W-:Y:S01]  /*0450*/  IMAD.MOV.U32 R0, RZ, RZ, 0x30 ;  /* 0x00000030ff007424 */ /* 0x000fe200078e00ff */
[----:B0-----:R-:W-:-:S04]  /*0460*/  IADD3 R4, P0, PT, R7, UR6, RZ ;  /* 0x0000000607047c10 */ /* 0x001fc8000ff1e0ff */
[----:B------:R-:W-:Y:S01]  /*0470*/  LEA.HI.X.SX32 R5, R7, UR7, 0x1, P0 ;  /* 0x0000000707057c11 */ /* 0x000fe200080f0eff */
[----:B------:R-:W-:-:S04]  /*0480*/  IMAD.MOV.U32 R7, RZ, RZ, 0x1 ;  /* 0x00000001ff077424 */ /* 0x000fc800078e00ff */
[----:B------:R-:W-:Y:S04]  /*0490*/  STG.E.U8 desc[UR4][R4.64], R0 ;  /* 0x0000000004007986 */ /* 0x000fe8000c101104 */
[----:B-1----:R-:W-:Y:S01]  /*04a0*/  STG.E desc[UR4][R2.64], R7 ;  /* 0x0000000702007986 */ /* 0x002fe2000c101904 */
[----:B------:R-:W-:Y:S05]  /*04b0*/  EXIT ;  /* 0x000000000000794d */ /* 0x000fea0003800000 */
.L_x_1:
[----:B------:R-:W0:Y:S02]  /*04c0*/  LDCU.64 UR6, c[0x0][0x390] ;  /* 0x00007200ff0677ac */ /* 0x000e240008000a00 */
[----:B0-----:R-:W-:-:S04]  /*04d0*/  IADD3 R2, P0, PT, R7, UR6, RZ ;  /* 0x0000000607027c10 */ /* 0x001fc8000ff1e0ff */
[----:B------:R-:W-:-:S05]  /*04e0*/  LEA.HI.X.SX32 R3, R7, UR7, 0x1, P0 ;  /* 0x0000000707037c11 */ /* 0x000fca00080f0eff */
[----:B------:R-:W-:Y:S01]  /*04f0*/  STG.E.U8 desc[UR4][R2.64], R19 ;  /* 0x0000001302007986 */ /* 0x000fe2000c101104 */
[----:B------:R-:W-:Y:S05]  /*0500*/  EXIT ;  /* 0x000000000000794d */ /* 0x000fea0003800000 */
.L_x_0:
[----:B------:R-:W-:-:S13]  /*0510*/  ISETP.NE.AND P0, PT, R2, 0x3, PT ;  /* 0x000000030200780c */ /* 0x000fda0003f05270 */
        /* <DEDUP_REMOVED lines=10> */
.L_x_2:
[----:B------:R-:W-:-:S00]  /*05c0*/  BRA `(.L_x_2) ;  /* 0xfffffffc00fc7947 */ /* 0x000fc0000383ffff */
[----:B------:R-:W-:-:S00]  /*05d0*/  NOP ;  /* 0x0000000000007918 */ /* 0x000fc00000000000 */
        /* <DEDUP_REMOVED lines=10> */
.L_x_3:


//--------------------- .nv.shared.reserved.0     --------------------------
	.section	.nv.shared.reserved.0,"aw",@nobits
	.weak		__nv_reservedSMEM_offset_0_alias
	.size		__nv_reservedSMEM_offset_0_alias, 0, 64
	.other		__nv_reservedSMEM_offset_0_alias,@"STO_CUDA_RESERVED_SHARED STV_DEFAULT"
__nv_reservedSMEM_offset_0_alias:
	.zero		0
	.zero		64


//--------------------- .nv.constant0._Z13simLifeKerneliiPcS_Pi --------------------------
	.section	.nv.constant0._Z13simLifeKerneliiPcS_Pi,"a",@progbits
	.sectionflags	@""
	.align	4
.nv.constant0._Z13simLifeKerneliiPcS_Pi:
	.zero		928


//--------------------- SYMBOLS --------------------------

	.type		.nv.reservedSmem.offset0,@object
	.size		.nv.reservedSmem.offset0,0x4
